	.headerflags	@"EF_CUDA_TEXMODE_UNIFIED EF_CUDA_64BIT_ADDRESS EF_CUDA_ACCELERATORS EF_CUDA_SM90 EF_CUDA_VIRTUAL_SM(EF_CUDA_SM90)"
	.elftype	@"ET_EXEC"


//--------------------- .nv.info                  --------------------------
	.section	.nv.info,"",@"SHT_CUDA_INFO"
	.align	4


	//----- nvinfo : EIATTR_REGCOUNT
	.align		4
        /*0000*/ 	.byte	0x04, 0x2f
        /*0002*/ 	.short	(.L_1 - .L_0)
	.align		4
.L_0:
        /*0004*/ 	.word	index@(triton_poi_fused_cat_4)
        /*0008*/ 	.word	0x00000010


	//----- nvinfo : EIATTR_MIN_STACK_SIZE
	.align		4
.L_1:
        /*000c*/ 	.byte	0x04, 0x12
        /*000e*/ 	.short	(.L_3 - .L_2)
	.align		4
.L_2:
        /*0010*/ 	.word	index@(triton_poi_fused_cat_4)
        /*0014*/ 	.word	0x00000000


	//----- nvinfo : EIATTR_FRAME_SIZE
	.align		4
.L_3:
        /*0018*/ 	.byte	0x04, 0x11
        /*001a*/ 	.short	(.L_5 - .L_4)
	.align		4
.L_4:
        /*001c*/ 	.word	index@(triton_poi_fused_cat_4)
        /*0020*/ 	.word	0x00000000


	//----- nvinfo : EIATTR_MIN_STACK_SIZE
	.align		4
.L_5:
        /*0024*/ 	.byte	0x04, 0x12
        /*0026*/ 	.short	(.L_7 - .L_6)
	.align		4
.L_6:
        /*0028*/ 	.word	index@(triton_poi_fused_cat_4)
        /*002c*/ 	.word	0x00000000
.L_7:


//--------------------- .nv.info.triton_poi_fused_cat_4 --------------------------
	.section	.nv.info.triton_poi_fused_cat_4,"",@"SHT_CUDA_INFO"
	.sectionflags	@""
	.align	4


	//----- nvinfo : EIATTR_CUDA_API_VERSION
	.align		4
        /*0000*/ 	.byte	0x04, 0x37
        /*0002*/ 	.short	(.L_9 - .L_8)
.L_8:
        /*0004*/ 	.word	0x0000007c


	//----- nvinfo : EIATTR_KPARAM_INFO
	.align		4
.L_9:
        /*0008*/ 	.byte	0x04, 0x17
        /*000a*/ 	.short	(.L_11 - .L_10)
.L_10:
        /*000c*/ 	.word	0x00000000
        /*0010*/ 	.short	0x0004
        /*0012*/ 	.short	0x0020
        /*0014*/ 	.byte	0x00, 0xf0, 0x11, 0x00


	//----- nvinfo : EIATTR_KPARAM_INFO
	.align		4
.L_11:
        /*0018*/ 	.byte	0x04, 0x17
        /*001a*/ 	.short	(.L_13 - .L_12)
.L_12:
        /*001c*/ 	.word	0x00000000
        /*0020*/ 	.short	0x0003
        /*0022*/ 	.short	0x0018
        /*0024*/ 	.byte	0x00, 0xf4, 0x21, 0x00


	//----- nvinfo : EIATTR_KPARAM_INFO
	.align		4
.L_13:
        /*0028*/ 	.byte	0x04, 0x17
        /*002a*/ 	.short	(.L_15 - .L_14)
.L_14:
        /*002c*/ 	.word	0x00000000
        /*0030*/ 	.short	0x0002
        /*0032*/ 	.short	0x0010
        /*0034*/ 	.byte	0x00, 0xf4, 0x21, 0x00


	//----- nvinfo : EIATTR_KPARAM_INFO
	.align		4
.L_15:
        /*0038*/ 	.byte	0x04, 0x17
        /*003a*/ 	.short	(.L_17 - .L_16)
.L_16:
        /*003c*/ 	.word	0x00000000
        /*0040*/ 	.short	0x0001
        /*0042*/ 	.short	0x0008
        /*0044*/ 	.byte	0x00, 0xf4, 0x21, 0x00


	//----- nvinfo : EIATTR_KPARAM_INFO
	.align		4
.L_17:
        /*0048*/ 	.byte	0x04, 0x17
        /*004a*/ 	.short	(.L_19 - .L_18)
.L_18:
        /*004c*/ 	.word	0x00000000
        /*0050*/ 	.short	0x0000
        /*0052*/ 	.short	0x0000
        /*0054*/ 	.byte	0x00, 0xf4, 0x21, 0x00


	//----- nvinfo : EIATTR_SPARSE_MMA_MASK
	.align		4
.L_19:
        /*0058*/ 	.byte	0x03, 0x50
        /*005a*/ 	.short	0x0000


	//----- nvinfo : EIATTR_MAXREG_COUNT
	.align		4
        /*005c*/ 	.byte	0x03, 0x1b
        /*005e*/ 	.short	0x00ff


	//----- nvinfo : EIATTR_EXIT_INSTR_OFFSETS
	.align		4
        /*0060*/ 	.byte	0x04, 0x1c
        /*0062*/ 	.short	(.L_21 - .L_20)


	//   ....[0]....
.L_20:
        /*0064*/ 	.word	0x00000300


	//   ....[1]....
        /*0068*/ 	.word	0x00000320


	//----- nvinfo : EIATTR_REQNTID
	.align		4
.L_21:
        /*006c*/ 	.byte	0x04, 0x10
        /*006e*/ 	.short	(.L_23 - .L_22)
.L_22:
        /*0070*/ 	.word	0x00000080
        /*0074*/ 	.word	0x00000001
        /*0078*/ 	.word	0x00000001


	//----- nvinfo : EIATTR_CBANK_PARAM_SIZE
	.align		4
.L_23:
        /*007c*/ 	.byte	0x03, 0x19
        /*007e*/ 	.short	0x0024


	//----- nvinfo : EIATTR_PARAM_CBANK
	.align		4
        /*0080*/ 	.byte	0x04, 0x0a
        /*0082*/ 	.short	(.L_25 - .L_24)
	.align		4
.L_24:
        /*0084*/ 	.word	index@(.nv.constant0.triton_poi_fused_cat_4)
        /*0088*/ 	.short	0x0210
        /*008a*/ 	.short	0x0024


	//----- nvinfo : EIATTR_SW_WAR
	.align		4
.L_25:
        /*008c*/ 	.byte	0x04, 0x36
        /*008e*/ 	.short	(.L_27 - .L_26)
.L_26:
        /*0090*/ 	.word	0x00000008
.L_27:


//--------------------- .nv.callgraph             --------------------------
	.section	.nv.callgraph,"",@"SHT_CUDA_CALLGRAPH"
	.align	4
	.sectionentsize	8
	.align		4
        /*0000*/ 	.word	0x00000000
	.align		4
        /*0004*/ 	.word	0xffffffff
	.align		4
        /*0008*/ 	.word	0x00000000
	.align		4
        /*000c*/ 	.word	0xfffffffe
	.align		4
        /*0010*/ 	.word	0x00000000
	.align		4
        /*0014*/ 	.word	0xfffffffd
	.align		4
        /*0018*/ 	.word	0x00000000
	.align		4
        /*001c*/ 	.word	0xfffffffc


//--------------------- .text.triton_poi_fused_cat_4 --------------------------
	.section	.text.triton_poi_fused_cat_4,"ax",@progbits
	.align	128
        .global         triton_poi_fused_cat_4
        .type           triton_poi_fused_cat_4,@function
        .size           triton_poi_fused_cat_4,(.L_x_1 - triton_poi_fused_cat_4)
        .other          triton_poi_fused_cat_4,@"STO_CUDA_ENTRY STV_DEFAULT"
triton_poi_fused_cat_4:
.text.triton_poi_fused_cat_4:
[----:B------:R-:W0:Y:S02]  /*0000*/  LDC R1, c[0x0][0x28] ;  /* 0x00000a00ff017b82 */ /* 0x000e240000000800 */
[----:B------:R-:W1:Y:S01]  /*0010*/  S2R R0, SR_TID.X ;  /* 0x0000000000007919 */ /* 0x000e620000002100 */
[----:B------:R-:W2:Y:S01]  /*0020*/  LDC.64 R4, c[0x0][0x218] ;  /* 0x00008600ff047b82 */ /* 0x000ea20000000a00 */
[----:B------:R-:W-:Y:S01]  /*0030*/  ULDC.64 UR4, c[0x0][0x208] ;  /* 0x0000820000047ab9 */ /* 0x000fe20000000a00 */
[----:B------:R-:W3:Y:S01]  /*0040*/  S2R R3, SR_CTAID.X ;  /* 0x0000000000037919 */ /* 0x000ee20000002500 */
[----:B-1----:R-:W-:Y:S02]  /*0050*/  LOP3.LUT R0, R0, 0x7f, RZ, 0xc0, !PT ;  /* 0x0000007f00007812 */ /* 0x002fe400078ec0ff */
[----:B---3--:R-:W-:-:S03]  /*0060*/  SHF.R.S32.HI R2, RZ, 0x18, R3 ;  /* 0x00000018ff027819 */ /* 0x008fc60000011403 */
[----:B------:R-:W-:Y:S01]  /*0070*/  IMAD R0, R3, 0x80, R0 ;  /* 0x0000008003007824 */ /* 0x000fe200078e0200 */
[----:B------:R-:W-:-:S03]  /*0080*/  SGXT R3, R2, 0x1 ;  /* 0x000000010203781a */ /* 0x000fc60000000200 */
[C---:B------:R-:W-:Y:S01]  /*0090*/  IMAD.HI R8, R0.reuse, 0x2aaaaaab, RZ ;  /* 0x2aaaaaab00087827 */ /* 0x040fe200078e02ff */
[----:B------:R-:W-:Y:S02]  /*00a0*/  ISETP.GE.AND P0, PT, R0, 0x1800, PT ;  /* 0x000018000000780c */ /* 0x000fe40003f06270 */
[----:B------:R-:W-:Y:S02]  /*00b0*/  LEA.HI R6, R3, R0, RZ, 0x4 ;  /* 0x0000000003067211 */ /* 0x000fe400078f20ff */
[----:B------:R-:W1:Y:S02]  /*00c0*/  LDC.64 R2, c[0x0][0x220] ;  /* 0x00008800ff027b82 */ /* 0x000e640000000a00 */
[----:B------:R-:W-:Y:S02]  /*00d0*/  SHF.R.S32.HI R7, RZ, 0x4, R6 ;  /* 0x00000004ff077819 */ /* 0x000fe40000011406 */
[----:B------:R-:W-:-:S03]  /*00e0*/  LOP3.LUT R13, R6, 0xfffffff0, RZ, 0xc0, !PT ;  /* 0xfffffff0060d7812 */ /* 0x000fc600078ec0ff */
[----:B------:R-:W-:-:S04]  /*00f0*/  IMAD.HI R9, R7, 0x2aaaaaab, RZ ;  /* 0x2aaaaaab07097827 */ /* 0x000fc800078e02ff */
[----:B------:R-:W-:Y:S01]  /*0100*/  IMAD.IADD R6, R0, 0x1, -R13 ;  /* 0x0000000100067824 */ /* 0x000fe200078e0a0d */
[----:B------:R-:W-:-:S04]  /*0110*/  SHF.R.U32.HI R10, RZ, 0x1f, R9 ;  /* 0x0000001fff0a7819 */ /* 0x000fc80000011609 */
[----:B------:R-:W-:Y:S02]  /*0120*/  LEA.HI R10, R9, R10, RZ, 0x1c ;  /* 0x0000000a090a7211 */ /* 0x000fe400078fe0ff */
[----:B------:R-:W-:-:S03]  /*0130*/  SHF.R.U32.HI R9, RZ, 0x1f, R8 ;  /* 0x0000001fff097819 */ /* 0x000fc60000011608 */
[----:B------:R-:W-:Y:S01]  /*0140*/  IMAD R10, R10, -0x60, R7 ;  /* 0xffffffa00a0a7824 */ /* 0x000fe200078e0207 */
[----:B------:R-:W-:Y:S02]  /*0150*/  LEA.HI.SX32 R11, R8, R9, 0x18 ;  /* 0x00000009080b7211 */ /* 0x000fe400078fc2ff */
[----:B------:R-:W3:Y:S01]  /*0160*/  LDC.64 R8, c[0x0][0x210] ;  /* 0x00008400ff087b82 */ /* 0x000ee20000000a00 */
[C---:B------:R-:W-:Y:S01]  /*0170*/  VIADD R7, R10.reuse, 0xffffffc0 ;  /* 0xffffffc00a077836 */ /* 0x040fe20000000000 */
[----:B------:R-:W-:Y:S01]  /*0180*/  ISETP.GT.AND P3, PT, R10, 0x3f, !P0 ;  /* 0x0000003f0a00780c */ /* 0x000fe20004764270 */
[----:B------:R-:W-:-:S04]  /*0190*/  IMAD R6, R11, 0x200, R6 ;  /* 0x000002000b067824 */ /* 0x000fc800078e0206 */
[C---:B------:R-:W-:Y:S02]  /*01a0*/  IMAD R13, R7.reuse, 0x10, R6 ;  /* 0x00000010070d7824 */ /* 0x040fe400078e0206 */
[----:B-1----:R-:W-:-:S04]  /*01b0*/  IMAD.WIDE R6, R7, 0x4, R2 ;  /* 0x0000000407067825 */ /* 0x002fc800078e0202 */
[----:B--2---:R-:W-:Y:S01]  /*01c0*/  IMAD.WIDE R4, R13, 0x4, R4 ;  /* 0x000000040d047825 */ /* 0x004fe200078e0204 */
[----:B------:R-:W-:Y:S02]  /*01d0*/  CS2R R12, SRZ ;  /* 0x00000000000c7805 */ /* 0x000fe4000001ff00 */
[----:B------:R-:W-:-:S04]  /*01e0*/  ISETP.GE.AND P1, PT, R10, 0x40, PT ;  /* 0x000000400a00780c */ /* 0x000fc80003f26270 */
[----:B------:R-:W2:Y:S04]  /*01f0*/  @P3 LDG.E.EL R13, desc[UR4][R6.64] ;  /* 0x00000004060d3981 */ /* 0x000ea8000c2e1900 */
[----:B------:R1:W4:Y:S01]  /*0200*/  @P3 LDG.E R12, desc[UR4][R4.64] ;  /* 0x00000004040c3981 */ /* 0x000322000c1e1900 */
[C---:B------:R-:W-:Y:S01]  /*0210*/  IMAD R2, R11.reuse, -0x600, R0 ;  /* 0xfffffa000b027824 */ /* 0x040fe200078e0200 */
[----:B------:R-:W-:Y:S01]  /*0220*/  ISETP.LT.AND P2, PT, R0, 0x1800, !P1 ;  /* 0x000018000000780c */ /* 0x000fe20004f41270 */
[----:B------:R-:W-:Y:S02]  /*0230*/  IMAD.MOV.U32 R10, RZ, RZ, RZ ;  /* 0x000000ffff0a7224 */ /* 0x000fe400078e00ff */
[----:B------:R-:W-:-:S04]  /*0240*/  IMAD R3, R11, 0x400, R2 ;  /* 0x000004000b037824 */ /* 0x000fc800078e0202 */
[----:B---3--:R-:W-:Y:S02]  /*0250*/  IMAD.WIDE R2, R3, 0x4, R8 ;  /* 0x0000000403027825 */ /* 0x008fe400078e0208 */
[----:B------:R-:W1:Y:S04]  /*0260*/  LDC.64 R8, c[0x0][0x228] ;  /* 0x00008a00ff087b82 */ /* 0x000e680000000a00 */
[----:B------:R-:W3:Y:S01]  /*0270*/  @P2 LDG.E R10, desc[UR4][R2.64] ;  /* 0x00000004020a2981 */ /* 0x000ee2000c1e1900 */
[----:B-1----:R-:W-:Y:S01]  /*0280*/  IMAD.WIDE R4, R0, 0x4, R8 ;  /* 0x0000000400047825 */ /* 0x002fe200078e0208 */
[----:B--2---:R-:W-:Y:S02]  /*0290*/  SEL R13, R13, RZ, P3 ;  /* 0x000000ff0d0d7207 */ /* 0x004fe40001800000 */
[----:B----4-:R-:W-:-:S04]  /*02a0*/  SEL R12, R12, RZ, P3 ;  /* 0x000000ff0c0c7207 */ /* 0x010fc80001800000 */
[C---:B------:R-:W-:Y:S01]  /*02b0*/  FSETP.GT.AND P3, PT, R12.reuse, -R13, PT ;  /* 0x8000000d0c00720b */ /* 0x040fe20003f64000 */
[----:B------:R-:W-:Y:S01]  /*02c0*/  FADD R13, R12, R13 ;  /* 0x0000000d0c0d7221 */ /* 0x000fe20000000000 */
[----:B---3--:R-:W-:-:S11]  /*02d0*/  SEL R10, R10, RZ, P2 ;  /* 0x000000ff0a0a7207 */ /* 0x008fd60001000000 */
[----:B------:R-:W-:-:S05]  /*02e0*/  @!P3 FMUL R13, R13, 0.20000000298023223877 ;  /* 0x3e4ccccd0d0db820 */ /* 0x000fca0000400000 */
[----:B------:R-:W-:Y:S01]  /*02f0*/  SEL R13, R10, R13, !P1 ;  /* 0x0000000d0a0d7207 */ /* 0x000fe20004800000 */
[----:B------:R-:W-:Y:S06]  /*0300*/  @P0 EXIT ;  /* 0x000000000000094d */ /* 0x000fec0003800000 */
[----:B------:R-:W-:Y:S01]  /*0310*/  STG.E desc[UR4][R4.64], R13 ;  /* 0x0000000d04007986 */ /* 0x000fe2000c101904 */
[----:B------:R-:W-:Y:S05]  /*0320*/  EXIT ;  /* 0x000000000000794d */ /* 0x000fea0003800000 */
.L_x_0:
[----:B------:R-:W-:-:S00]  /*0330*/  BRA `(.L_x_0) ;  /* 0xfffffffc00fc7947 */ /* 0x000fc0000383ffff */
[----:B------:R-:W-:-:S00]  /*0340*/  NOP ;  /* 0x0000000000007918 */ /* 0x000fc00000000000 */
        /* <DEDUP_REMOVED lines=11> */
.L_x_1:


//--------------------- .nv.constant0.triton_poi_fused_cat_4 --------------------------
	.section	.nv.constant0.triton_poi_fused_cat_4,"a",@progbits
	.sectionflags	@""
	.align	4
.nv.constant0.triton_poi_fused_cat_4:
	.zero		564
